//
// Generated by NVIDIA NVVM Compiler
//
// Compiler Build ID: CL-36424714
// Cuda compilation tools, release 13.0, V13.0.88
// Based on NVVM 20.0.0
//

.version 9.0
.target sm_100
.address_size 64

	// .globl	_Z20transpose_unpadd_gpuPiS_iiiiii
.extern .func  (.param .b32 func_retval0) vprintf
(
	.param .b64 vprintf_param_0,
	.param .b64 vprintf_param_1
)
;
.global .align 1 .b8 $str[69] = {32, 105, 102, 102, 116, 32, 61, 32, 32, 37, 105, 32, 32, 105, 115, 117, 98, 32, 61, 32, 37, 105, 32, 32, 105, 99, 104, 97, 110, 32, 61, 32, 37, 105, 32, 105, 98, 105, 110, 32, 61, 32, 37, 105, 32, 32, 32, 105, 105, 110, 112, 32, 61, 32, 37, 105, 32, 32, 105, 111, 117, 116, 32, 61, 32, 37, 105, 10};

.visible .entry _Z20transpose_unpadd_gpuPiS_iiiiii(
	.param .u64 .ptr .align 1 _Z20transpose_unpadd_gpuPiS_iiiiii_param_0,
	.param .u64 .ptr .align 1 _Z20transpose_unpadd_gpuPiS_iiiiii_param_1,
	.param .u32 _Z20transpose_unpadd_gpuPiS_iiiiii_param_2,
	.param .u32 _Z20transpose_unpadd_gpuPiS_iiiiii_param_3,
	.param .u32 _Z20transpose_unpadd_gpuPiS_iiiiii_param_4,
	.param .u32 _Z20transpose_unpadd_gpuPiS_iiiiii_param_5,
	.param .u32 _Z20transpose_unpadd_gpuPiS_iiiiii_param_6,
	.param .u32 _Z20transpose_unpadd_gpuPiS_iiiiii_param_7
)
{
	.local .align 8 .b8 	__local_depot0[24];
	.reg .b64 	%SP;
	.reg .b64 	%SPL;
	.reg .pred 	%p<2>;
	.reg .b32 	%r<31>;
	.reg .b64 	%rd<13>;

	mov.u64 	%SPL, __local_depot0;
	cvta.local.u64 	%SP, %SPL;
	ld.param.u64 	%rd1, [_Z20transpose_unpadd_gpuPiS_iiiiii_param_0];
	ld.param.u64 	%rd2, [_Z20transpose_unpadd_gpuPiS_iiiiii_param_1];
	ld.param.u32 	%r2, [_Z20transpose_unpadd_gpuPiS_iiiiii_param_2];
	ld.param.u32 	%r3, [_Z20transpose_unpadd_gpuPiS_iiiiii_param_3];
	ld.param.u32 	%r4, [_Z20transpose_unpadd_gpuPiS_iiiiii_param_4];
	ld.param.u32 	%r5, [_Z20transpose_unpadd_gpuPiS_iiiiii_param_5];
	ld.param.u32 	%r6, [_Z20transpose_unpadd_gpuPiS_iiiiii_param_6];
	ld.param.u32 	%r7, [_Z20transpose_unpadd_gpuPiS_iiiiii_param_7];
	mov.u32 	%r8, %ctaid.x;
	mov.u32 	%r9, %ntid.x;
	mov.u32 	%r10, %tid.x;
	mad.lo.s32 	%r1, %r8, %r9, %r10;
	setp.ge.s32 	%p1, %r1, %r4;
	@%p1 bra 	$L__BB0_2;
	add.u64 	%rd3, %SP, 0;
	add.u64 	%rd4, %SPL, 0;
	cvta.to.global.u64 	%rd5, %rd2;
	cvta.to.global.u64 	%rd6, %rd1;
	mov.u32 	%r11, %ctaid.z;
	rem.u32 	%r12, %r11, %r2;
	mov.u32 	%r13, %ctaid.y;
	div.u32 	%r14, %r13, %r6;
	mul.lo.s32 	%r15, %r14, %r6;
	sub.s32 	%r16, %r13, %r15;
	add.s32 	%r17, %r3, %r1;
	not.b32 	%r18, %r14;
	add.s32 	%r19, %r5, %r18;
	mad.lo.s32 	%r20, %r11, %r5, %r19;
	mad.lo.s32 	%r21, %r20, %r6, %r16;
	mad.lo.s32 	%r22, %r21, %r7, %r17;
	not.b32 	%r23, %r16;
	mad.lo.s32 	%r24, %r11, %r4, %r1;
	mad.lo.s32 	%r25, %r24, %r5, %r14;
	add.s32 	%r26, %r6, %r23;
	mad.lo.s32 	%r27, %r25, %r6, %r26;
	mul.wide.s32 	%rd7, %r22, 4;
	add.s64 	%rd8, %rd5, %rd7;
	ld.global.u32 	%r28, [%rd8];
	mul.wide.s32 	%rd9, %r27, 4;
	add.s64 	%rd10, %rd6, %rd9;
	st.global.u32 	[%rd10], %r28;
	st.local.v2.u32 	[%rd4], {%r12, %r14};
	st.local.v2.u32 	[%rd4+8], {%r16, %r1};
	st.local.v2.u32 	[%rd4+16], {%r22, %r27};
	mov.u64 	%rd11, $str;
	cvta.global.u64 	%rd12, %rd11;
	{ // callseq 0, 0
	.param .b64 param0;
	st.param.b64 	[param0], %rd12;
	.param .b64 param1;
	st.param.b64 	[param1], %rd3;
	.param .b32 retval0;
	call.uni (retval0), 
	vprintf, 
	(
	param0, 
	param1
	);
	ld.param.b32 	%r29, [retval0];
	} // callseq 0
$L__BB0_2:
	ret;

}


// ===== COMPILED SASS (sm_100) =====

	.target	sm_100

	.elftype	@"ET_EXEC"


//--------------------- .note.nv.tkinfo           --------------------------
	.section	.note.nv.tkinfo,"",@"SHT_NOTE"
	.sectionflags	@"SHF_NOTE_NV_TKINFO"
	.tkinfo
        /*0018*/ 	.word	0x00000002
        /*0030*/ 	.string	""
        /*0030*/ 	.string	"ptxas"
        /*0030*/ 	.string	"Cuda compilation tools, release 13.0, V13.0.88"
        /*0030*/ 	.string	"Build cuda_13.0.r13.0/compiler.36424714_0"
        /*0030*/ 	.string	"-arch sm_100 -m 64 "



//--------------------- .note.nv.cuinfo           --------------------------
	.section	.note.nv.cuinfo,"",@"SHT_NOTE"
	.sectionflags	@"SHF_NOTE_NV_CUINFO"
        /*0018*/ 	.short	0x0002
        /*001a*/ 	.short	0x0064
        /*001c*/ 	.short	0x0082
	.zero		2


//--------------------- .nv.info                  --------------------------
	.section	.nv.info,"",@"SHT_CUDA_INFO"
	.align	4


	//----- nvinfo : EIATTR_REGCOUNT
	.align		4
        /*0000*/ 	.byte	0x04, 0x2f
        /*0002*/ 	.short	(.L_2 - .L_1)
	.align		4
.L_1:
        /*0004*/ 	.word	index@(_Z20transpose_unpadd_gpuPiS_iiiiii)
        /*0008*/ 	.word	0x00000018


	//----- nvinfo : EIATTR_FRAME_SIZE
	.align		4
.L_2:
        /*000c*/ 	.byte	0x04, 0x11
        /*000e*/ 	.short	(.L_4 - .L_3)
	.align		4
.L_3:
        /*0010*/ 	.word	index@(_Z20transpose_unpadd_gpuPiS_iiiiii)
        /*0014*/ 	.word	0x00000018


	//----- nvinfo : EIATTR_MIN_STACK_SIZE
	.align		4
.L_4:
        /*0018*/ 	.byte	0x04, 0x12
        /*001a*/ 	.short	(.L_6 - .L_5)
	.align		4
.L_5:
        /*001c*/ 	.word	index@(_Z20transpose_unpadd_gpuPiS_iiiiii)
        /*0020*/ 	.word	0x00000018
.L_6:


//--------------------- .nv.compat                --------------------------
	.section	.nv.compat,"",@"SHT_CUDA_COMPAT_INFO"
	.align	4
        /*0000*/ 	.byte	0x02, 0x09, 0x00, 0x00, 0x02, 0x02, 0x01, 0x00, 0x02, 0x05, 0x05, 0x00, 0x03, 0x07, 0x01, 0x01
        /*0010*/ 	.byte	0x02, 0x03, 0x00, 0x00, 0x02, 0x06, 0x01, 0x00, 0x04, 0x0b, 0x08, 0x00, 0x09, 0x00, 0x00, 0x00
        /*0020*/ 	.byte	0x00, 0x00, 0x00, 0x00


//--------------------- .nv.info._Z20transpose_unpadd_gpuPiS_iiiiii --------------------------
	.section	.nv.info._Z20transpose_unpadd_gpuPiS_iiiiii,"",@"SHT_CUDA_INFO"
	.sectionflags	@""
	.align	4


	//----- nvinfo : EIATTR_CUDA_API_VERSION
	.align		4
        /*0000*/ 	.byte	0x04, 0x37
        /*0002*/ 	.short	(.L_8 - .L_7)
.L_7:
        /*0004*/ 	.word	0x00000082


	//----- nvinfo : EIATTR_KPARAM_INFO
	.align		4
.L_8:
        /*0008*/ 	.byte	0x04, 0x17
        /*000a*/ 	.short	(.L_10 - .L_9)
.L_9:
        /*000c*/ 	.word	0x00000000
        /*0010*/ 	.short	0x0007
        /*0012*/ 	.short	0x0024
        /*0014*/ 	.byte	0x00, 0xf0, 0x11, 0x00


	//----- nvinfo : EIATTR_KPARAM_INFO
	.align		4
.L_10:
        /*0018*/ 	.byte	0x04, 0x17
        /*001a*/ 	.short	(.L_12 - .L_11)
.L_11:
        /*001c*/ 	.word	0x00000000
        /*0020*/ 	.short	0x0006
        /*0022*/ 	.short	0x0020
        /*0024*/ 	.byte	0x00, 0xf0, 0x11, 0x00


	//----- nvinfo : EIATTR_KPARAM_INFO
	.align		4
.L_12:
        /*0028*/ 	.byte	0x04, 0x17
        /*002a*/ 	.short	(.L_14 - .L_13)
.L_13:
        /*002c*/ 	.word	0x00000000
        /*0030*/ 	.short	0x0005
        /*0032*/ 	.short	0x001c
        /*0034*/ 	.byte	0x00, 0xf0, 0x11, 0x00


	//----- nvinfo : EIATTR_KPARAM_INFO
	.align		4
.L_14:
        /*0038*/ 	.byte	0x04, 0x17
        /*003a*/ 	.short	(.L_16 - .L_15)
.L_15:
        /*003c*/ 	.word	0x00000000
        /*0040*/ 	.short	0x0004
        /*0042*/ 	.short	0x0018
        /*0044*/ 	.byte	0x00, 0xf0, 0x11, 0x00


	//----- nvinfo : EIATTR_KPARAM_INFO
	.align		4
.L_16:
        /*0048*/ 	.byte	0x04, 0x17
        /*004a*/ 	.short	(.L_18 - .L_17)
.L_17:
        /*004c*/ 	.word	0x00000000
        /*0050*/ 	.short	0x0003
        /*0052*/ 	.short	0x0014
        /*0054*/ 	.byte	0x00, 0xf0, 0x11, 0x00


	//----- nvinfo : EIATTR_KPARAM_INFO
	.align		4
.L_18:
        /*0058*/ 	.byte	0x04, 0x17
        /*005a*/ 	.short	(.L_20 - .L_19)
.L_19:
        /*005c*/ 	.word	0x00000000
        /*0060*/ 	.short	0x0002
        /*0062*/ 	.short	0x0010
        /*0064*/ 	.byte	0x00, 0xf0, 0x11, 0x00


	//----- nvinfo : EIATTR_KPARAM_INFO
	.align		4
.L_20:
        /*0068*/ 	.byte	0x04, 0x17
        /*006a*/ 	.short	(.L_22 - .L_21)
.L_21:
        /*006c*/ 	.word	0x00000000
        /*0070*/ 	.short	0x0001
        /*0072*/ 	.short	0x0008
        /*0074*/ 	.byte	0x00, 0xf5, 0x21, 0x00


	//----- nvinfo : EIATTR_KPARAM_INFO
	.align		4
.L_22:
        /*0078*/ 	.byte	0x04, 0x17
        /*007a*/ 	.short	(.L_24 - .L_23)
.L_23:
        /*007c*/ 	.word	0x00000000
        /*0080*/ 	.short	0x0000
        /*0082*/ 	.short	0x0000
        /*0084*/ 	.byte	0x00, 0xf5, 0x21, 0x00


	//----- nvinfo : EIATTR_SPARSE_MMA_MASK
	.align		4
.L_24:
        /*0088*/ 	.byte	0x03, 0x50
        /*008a*/ 	.short	0x0000


	//----- nvinfo : EIATTR_MAXREG_COUNT
	.align		4
        /*008c*/ 	.byte	0x03, 0x1b
        /*008e*/ 	.short	0x00ff


	//----- nvinfo : EIATTR_EXTERNS
	.align		4
        /*0090*/ 	.byte	0x04, 0x0f
        /*0092*/ 	.short	(.L_26 - .L_25)


	//   ....[0]....
	.align		4
.L_25:
        /*0094*/ 	.word	index@(vprintf)


	//----- nvinfo : EIATTR_MERCURY_ISA_VERSION
	.align		4
.L_26:
        /*0098*/ 	.byte	0x03, 0x5f
        /*009a*/ 	.short	0x0101


	//----- nvinfo : EIATTR_VRC_CTA_INIT_COUNT
	.align		4
        /*009c*/ 	.byte	0x02, 0x4a
	.zero		1
	.zero		1


	//----- nvinfo : EIATTR_SYSCALL_OFFSETS
	.align		4
        /*00a0*/ 	.byte	0x04, 0x46
        /*00a2*/ 	.short	(.L_28 - .L_27)


	//   ....[0]....
.L_27:
        /*00a4*/ 	.word	0x00000520


	//----- nvinfo : EIATTR_EXIT_INSTR_OFFSETS
	.align		4
.L_28:
        /*00a8*/ 	.byte	0x04, 0x1c
        /*00aa*/ 	.short	(.L_30 - .L_29)


	//   ....[0]....
.L_29:
        /*00ac*/ 	.word	0x000000c0


	//   ....[1]....
        /*00b0*/ 	.word	0x00000530


	//----- nvinfo : EIATTR_CRS_STACK_SIZE
	.align		4
.L_30:
        /*00b4*/ 	.byte	0x04, 0x1e
        /*00b6*/ 	.short	(.L_32 - .L_31)
.L_31:
        /*00b8*/ 	.word	0x00000000


	//----- nvinfo : EIATTR_CBANK_PARAM_SIZE
	.align		4
.L_32:
        /*00bc*/ 	.byte	0x03, 0x19
        /*00be*/ 	.short	0x0028


	//----- nvinfo : EIATTR_PARAM_CBANK
	.align		4
        /*00c0*/ 	.byte	0x04, 0x0a
        /*00c2*/ 	.short	(.L_34 - .L_33)
	.align		4
.L_33:
        /*00c4*/ 	.word	index@(.nv.constant0._Z20transpose_unpadd_gpuPiS_iiiiii)
        /*00c8*/ 	.short	0x0380
        /*00ca*/ 	.short	0x0028


	//----- nvinfo : EIATTR_SW_WAR
	.align		4
.L_34:
        /*00cc*/ 	.byte	0x04, 0x36
        /*00ce*/ 	.short	(.L_36 - .L_35)
.L_35:
        /*00d0*/ 	.word	0x00000008
.L_36:


//--------------------- .nv.callgraph             --------------------------
	.section	.nv.callgraph,"",@"SHT_CUDA_CALLGRAPH"
	.align	4
	.sectionentsize	8
	.align		4
        /*0000*/ 	.word	0x00000000
	.align		4
        /*0004*/ 	.word	0xffffffff
	.align		4
        /*0008*/ 	.word	index@(_Z20transpose_unpadd_gpuPiS_iiiiii)
	.align		4
        /*000c*/ 	.word	index@(vprintf)
	.align		4
        /*0010*/ 	.word	0x00000000
	.align		4
        /*0014*/ 	.word	0xfffffffe
	.align		4
        /*0018*/ 	.word	0x00000000
	.align		4
        /*001c*/ 	.word	0xfffffffd
	.align		4
        /*0020*/ 	.word	0x00000000
	.align		4
        /*0024*/ 	.word	0xfffffffc


//--------------------- .nv.constant4             --------------------------
	.section	.nv.constant4,"a",@progbits
	.align	8
	.align		8
.nv.constant4:
        /*0000*/ 	.dword	vprintf
	.align		8
        /*0008*/ 	.dword	$str


//--------------------- .text._Z20transpose_unpadd_gpuPiS_iiiiii --------------------------
	.section	.text._Z20transpose_unpadd_gpuPiS_iiiiii,"ax",@progbits
	.align	128
        .global         _Z20transpose_unpadd_gpuPiS_iiiiii
        .type           _Z20transpose_unpadd_gpuPiS_iiiiii,@function
        .size           _Z20transpose_unpadd_gpuPiS_iiiiii,(.L_x_2 - _Z20transpose_unpadd_gpuPiS_iiiiii)
        .other          _Z20transpose_unpadd_gpuPiS_iiiiii,@"STO_CUDA_ENTRY STV_DEFAULT"
_Z20transpose_unpadd_gpuPiS_iiiiii:
.text._Z20transpose_unpadd_gpuPiS_iiiiii:
[----:B------:R-:W0:Y:S01]  /*0000*/  LDC R1, c[0x0][0x37c] ;  /* 0x0000df00ff017b82 */ /* 0x000e220000000800 */
[----:B------:R-:W1:Y:S01]  /*0010*/  S2R R0, SR_TID.X ;  /* 0x0000000000007919 */ /* 0x000e620000002100 */
[----:B------:R-:W2:Y:S06]  /*0020*/  LDCU UR5, c[0x0][0x2fc] ;  /* 0x00005f80ff0577ac */ /* 0x000eac0008000800 */
[----:B------:R-:W1:Y:S01]  /*0030*/  S2UR UR6, SR_CTAID.X ;  /* 0x00000000000679c3 */ /* 0x000e620000002500 */
[----:B0-----:R-:W-:Y:S01]  /*0040*/  IADD3 R1, PT, PT, R1, -0x18, RZ ;  /* 0xffffffe801017810 */ /* 0x001fe20007ffe0ff */
[----:B------:R-:W0:Y:S01]  /*0050*/  LDCU UR7, c[0x0][0x398] ;  /* 0x00007300ff0777ac */ /* 0x000e220008000800 */
[----:B------:R-:W3:Y:S05]  /*0060*/  LDCU UR4, c[0x0][0x2f8] ;  /* 0x00005f00ff0477ac */ /* 0x000eea0008000800 */
[----:B------:R-:W1:Y:S01]  /*0070*/  LDC R3, c[0x0][0x360] ;  /* 0x0000d800ff037b82 */ /* 0x000e620000000800 */
[----:B---3--:R-:W-:-:S05]  /*0080*/  IADD3 R6, P1, PT, R1, UR4, RZ ;  /* 0x0000000401067c10 */ /* 0x008fca000ff3e0ff */
[----:B--2---:R-:W-:Y:S02]  /*0090*/  IMAD.X R7, RZ, RZ, UR5, P1 ;  /* 0x00000005ff077e24 */ /* 0x004fe400088e06ff */
[----:B-1----:R-:W-:-:S05]  /*00a0*/  IMAD R3, R3, UR6, R0 ;  /* 0x0000000603037c24 */ /* 0x002fca000f8e0200 */
[----:B0-----:R-:W-:-:S13]  /*00b0*/  ISETP.GE.AND P0, PT, R3, UR7, PT ;  /* 0x0000000703007c0c */ /* 0x001fda000bf06270 */
[----:B------:R-:W-:Y:S05]  /*00c0*/  @P0 EXIT ;  /* 0x000000000000094d */ /* 0x000fea0003800000 */
[----:B------:R-:W0:Y:S01]  /*00d0*/  LDC.64 R4, c[0x0][0x3a0] ;  /* 0x0000e800ff047b82 */ /* 0x000e220000000a00 */
[----:B------:R-:W1:Y:S01]  /*00e0*/  S2R R12, SR_CTAID.Z ;  /* 0x00000000000c7919 */ /* 0x000e620000002700 */
[----:B------:R-:W2:Y:S01]  /*00f0*/  LDCU.64 UR8, c[0x0][0x390] ;  /* 0x00007200ff0877ac */ /* 0x000ea20008000a00 */
[----:B------:R-:W3:Y:S05]  /*0100*/  LDCU.64 UR4, c[0x0][0x358] ;  /* 0x00006b00ff0477ac */ /* 0x000eea0008000a00 */
[----:B------:R-:W4:Y:S08]  /*0110*/  S2UR UR6, SR_CTAID.Y ;  /* 0x00000000000679c3 */ /* 0x000f300000002600 */
[----:B------:R-:W5:Y:S01]  /*0120*/  LDC.64 R14, c[0x0][0x388] ;  /* 0x0000e200ff0e7b82 */ /* 0x000f620000000a00 */
[----:B0-----:R-:W0:Y:S01]  /*0130*/  I2F.U32.RP R0, R4 ;  /* 0x0000000400007306 */ /* 0x001e220000209000 */
[----:B------:R-:W-:-:S07]  /*0140*/  ISETP.NE.U32.AND P2, PT, R4, RZ, PT ;  /* 0x000000ff0400720c */ /* 0x000fce0003f45070 */
[----:B0-----:R-:W0:Y:S02]  /*0150*/  MUFU.RCP R0, R0 ;  /* 0x0000000000007308 */ /* 0x001e240000001000 */
[----:B0-----:R-:W-:-:S06]  /*0160*/  IADD3 R8, PT, PT, R0, 0xffffffe, RZ ;  /* 0x0ffffffe00087810 */ /* 0x001fcc0007ffe0ff */
[----:B------:R0:W2:Y:S02]  /*0170*/  F2I.FTZ.U32.TRUNC.NTZ R9, R8 ;  /* 0x0000000800097305 */ /* 0x0000a4000021f000 */
[----:B0-----:R-:W-:Y:S02]  /*0180*/  HFMA2 R8, -RZ, RZ, 0, 0 ;  /* 0x00000000ff087431 */ /* 0x001fe400000001ff */
[----:B--2---:R-:W-:-:S04]  /*0190*/  IMAD.MOV R11, RZ, RZ, -R9 ;  /* 0x000000ffff0b7224 */ /* 0x004fc800078e0a09 */
[----:B------:R-:W-:-:S04]  /*01a0*/  IMAD R11, R11, R4, RZ ;  /* 0x000000040b0b7224 */ /* 0x000fc800078e02ff */
[----:B------:R-:W-:Y:S01]  /*01b0*/  IMAD.HI.U32 R9, R9, R11, R8 ;  /* 0x0000000b09097227 */ /* 0x000fe200078e0008 */
[----:B------:R-:W-:-:S05]  /*01c0*/  IADD3 R8, PT, PT, R3, UR9, RZ ;  /* 0x0000000903087c10 */ /* 0x000fca000fffe0ff */
[----:B----4-:R-:W-:-:S04]  /*01d0*/  IMAD.HI.U32 R11, R9, UR6, RZ ;  /* 0x00000006090b7c27 */ /* 0x010fc8000f8e00ff */
[----:B------:R-:W-:-:S04]  /*01e0*/  IMAD.MOV R9, RZ, RZ, -R11 ;  /* 0x000000ffff097224 */ /* 0x000fc800078e0a0b */
[----:B------:R-:W-:-:S05]  /*01f0*/  IMAD R9, R4, R9, UR6 ;  /* 0x0000000604097e24 */ /* 0x000fca000f8e0209 */
[----:B------:R-:W-:-:S13]  /*0200*/  ISETP.GE.U32.AND P0, PT, R9, R4, PT ;  /* 0x000000040900720c */ /* 0x000fda0003f06070 */
[----:B------:R-:W-:Y:S01]  /*0210*/  @P0 IADD3 R9, PT, PT, R9, -R4, RZ ;  /* 0x8000000409090210 */ /* 0x000fe20007ffe0ff */
[----:B------:R-:W-:-:S03]  /*0220*/  @P0 VIADD R11, R11, 0x1 ;  /* 0x000000010b0b0836 */ /* 0x000fc60000000000 */
[----:B------:R-:W-:Y:S02]  /*0230*/  ISETP.GE.U32.AND P1, PT, R9, R4, PT ;  /* 0x000000040900720c */ /* 0x000fe40003f26070 */
[----:B------:R-:W0:Y:S11]  /*0240*/  LDC R9, c[0x0][0x39c] ;  /* 0x0000e700ff097b82 */ /* 0x000e360000000800 */
[----:B------:R-:W-:-:S02]  /*0250*/  @P1 IADD3 R11, PT, PT, R11, 0x1, RZ ;  /* 0x000000010b0b1810 */ /* 0x000fc40007ffe0ff */
[----:B------:R-:W-:-:S04]  /*0260*/  @!P2 LOP3.LUT R11, RZ, R4, RZ, 0x33, !PT ;  /* 0x00000004ff0ba212 */ /* 0x000fc800078e33ff */
[----:B------:R-:W-:Y:S01]  /*0270*/  LOP3.LUT R0, RZ, R11, RZ, 0x33, !PT ;  /* 0x0000000bff007212 */ /* 0x000fe200078e33ff */
[----:B------:R-:W-:-:S04]  /*0280*/  IMAD.MOV R13, RZ, RZ, -R11 ;  /* 0x000000ffff0d7224 */ /* 0x000fc800078e0a0b */
[----:B------:R-:W-:Y:S01]  /*0290*/  IMAD R2, R4, R13, UR6 ;  /* 0x0000000604027e24 */ /* 0x000fe2000f8e020d */
[----:B0-----:R-:W-:-:S05]  /*02a0*/  IADD3 R0, PT, PT, R0, R9, RZ ;  /* 0x0000000900007210 */ /* 0x001fca0007ffe0ff */
[----:B-1----:R-:W-:-:S04]  /*02b0*/  IMAD R13, R12, R9, R0 ;  /* 0x000000090c0d7224 */ /* 0x002fc800078e0200 */
[----:B------:R-:W-:-:S04]  /*02c0*/  IMAD R13, R13, R4, R2 ;  /* 0x000000040d0d7224 */ /* 0x000fc800078e0202 */
[----:B------:R-:W-:-:S04]  /*02d0*/  IMAD R8, R13, R5, R8 ;  /* 0x000000050d087224 */ /* 0x000fc800078e0208 */
[----:B-----5:R-:W-:-:S05]  /*02e0*/  IMAD.WIDE R14, R8, 0x4, R14 ;  /* 0x00000004080e7825 */ /* 0x020fca00078e020e */
[----:B---3--:R0:W2:Y:S01]  /*02f0*/  LDG.E R0, desc[UR4][R14.64] ;  /* 0x000000040e007981 */ /* 0x0080a2000c1e1900 */
[----:B------:R-:W1:Y:S01]  /*0300*/  I2F.U32.RP R5, UR8 ;  /* 0x0000000800057d06 */ /* 0x000e620008209000 */
[----:B------:R-:W-:Y:S02]  /*0310*/  ISETP.NE.U32.AND P1, PT, RZ, UR8, PT ;  /* 0x00000008ff007c0c */ /* 0x000fe4000bf25070 */
[----:B------:R3:W-:Y:S01]  /*0320*/  STL.64 [R1+0x8], R2 ;  /* 0x0000080201007387 */ /* 0x0007e20000100a00 */
[----:B0-----:R-:W0:Y:S04]  /*0330*/  LDC.64 R14, c[0x0][0x380] ;  /* 0x0000e000ff0e7b82 */ /* 0x001e280000000a00 */
[----:B-1----:R-:W1:Y:S02]  /*0340*/  MUFU.RCP R5, R5 ;  /* 0x0000000500057308 */ /* 0x002e640000001000 */
[----:B-1----:R-:W-:Y:S01]  /*0350*/  VIADD R16, R5, 0xffffffe ;  /* 0x0ffffffe05107836 */ /* 0x002fe20000000000 */
[----:B------:R-:W-:-:S05]  /*0360*/  LOP3.LUT R5, RZ, R2, RZ, 0x33, !PT ;  /* 0x00000002ff057212 */ /* 0x000fca00078e33ff */
[----:B------:R1:W4:Y:S01]  /*0370*/  F2I.FTZ.U32.TRUNC.NTZ R17, R16 ;  /* 0x0000001000117305 */ /* 0x000322000021f000 */
[----:B------:R-:W-:Y:S01]  /*0380*/  IMAD.IADD R5, R5, 0x1, R4 ;  /* 0x0000000105057824 */ /* 0x000fe200078e0204 */
[----:B-1----:R-:W-:Y:S02]  /*0390*/  MOV R16, RZ ;  /* 0x000000ff00107202 */ /* 0x002fe40000000f00 */
[----:B----4-:R-:W-:-:S05]  /*03a0*/  IADD3 R13, PT, PT, RZ, -R17, RZ ;  /* 0x80000011ff0d7210 */ /* 0x010fca0007ffe0ff */
[----:B------:R-:W-:-:S04]  /*03b0*/  IMAD R13, R13, UR8, RZ ;  /* 0x000000080d0d7c24 */ /* 0x000fc8000f8e02ff */
[----:B------:R-:W-:-:S06]  /*03c0*/  IMAD.HI.U32 R17, R17, R13, R16 ;  /* 0x0000000d11117227 */ /* 0x000fcc00078e0010 */
[----:B------:R-:W-:-:S04]  /*03d0*/  IMAD.HI.U32 R17, R17, R12, RZ ;  /* 0x0000000c11117227 */ /* 0x000fc800078e00ff */
[----:B------:R-:W-:-:S04]  /*03e0*/  IMAD.MOV R17, RZ, RZ, -R17 ;  /* 0x000000ffff117224 */ /* 0x000fc800078e0a11 */
[----:B------:R-:W-:Y:S02]  /*03f0*/  IMAD R10, R17, UR8, R12 ;  /* 0x00000008110a7c24 */ /* 0x000fe4000f8e020c */
[----:B------:R-:W-:Y:S01]  /*0400*/  IMAD R12, R12, UR7, R3 ;  /* 0x000000070c0c7c24 */ /* 0x000fe2000f8e0203 */
[----:B------:R-:W1:Y:S02]  /*0410*/  LDCU.64 UR6, c[0x4][0x8] ;  /* 0x01000100ff0677ac */ /* 0x000e640008000a00 */
[----:B------:R-:W-:Y:S01]  /*0420*/  ISETP.GE.U32.AND P0, PT, R10, UR8, PT ;  /* 0x000000080a007c0c */ /* 0x000fe2000bf06070 */
[----:B------:R-:W-:-:S04]  /*0430*/  IMAD R9, R12, R9, R11 ;  /* 0x000000090c097224 */ /* 0x000fc800078e020b */
[----:B------:R-:W-:-:S04]  /*0440*/  IMAD R9, R9, R4, R5 ;  /* 0x0000000409097224 */ /* 0x000fc800078e0205 */
[----:B0-----:R-:W-:Y:S01]  /*0450*/  IMAD.WIDE R12, R9, 0x4, R14 ;  /* 0x00000004090c7825 */ /* 0x001fe200078e020e */
[----:B------:R-:W-:Y:S01]  /*0460*/  MOV R14, 0x0 ;  /* 0x00000000000e7802 */ /* 0x000fe20000000f00 */
[----:B------:R3:W-:Y:S02]  /*0470*/  STL.64 [R1+0x10], R8 ;  /* 0x0000100801007387 */ /* 0x0007e40000100a00 */
[----:B------:R-:W-:-:S03]  /*0480*/  @P0 IADD3 R10, PT, PT, R10, -UR8, RZ ;  /* 0x800000080a0a0c10 */ /* 0x000fc6000fffe0ff */
[----:B------:R-:W0:Y:S01]  /*0490*/  LDC.64 R14, c[0x4][R14] ;  /* 0x010000000e0e7b82 */ /* 0x000e220000000a00 */
[----:B------:R-:W-:Y:S02]  /*04a0*/  ISETP.GE.U32.AND P0, PT, R10, UR8, PT ;  /* 0x000000080a007c0c */ /* 0x000fe4000bf06070 */
[----:B-1----:R-:W-:Y:S02]  /*04b0*/  MOV R4, UR6 ;  /* 0x0000000600047c02 */ /* 0x002fe40008000f00 */
[----:B------:R-:W-:-:S09]  /*04c0*/  MOV R5, UR7 ;  /* 0x0000000700057c02 */ /* 0x000fd20008000f00 */
[----:B------:R-:W-:Y:S02]  /*04d0*/  @P0 IADD3 R10, PT, PT, R10, -UR8, RZ ;  /* 0x800000080a0a0c10 */ /* 0x000fe4000fffe0ff */
[----:B------:R-:W-:-:S05]  /*04e0*/  @!P1 LOP3.LUT R10, RZ, UR8, RZ, 0x33, !PT ;  /* 0x00000008ff0a9c12 */ /* 0x000fca000f8e33ff */
[----:B------:R3:W-:Y:S04]  /*04f0*/  STL.64 [R1], R10 ;  /* 0x0000000a01007387 */ /* 0x0007e80000100a00 */
[----:B0-2---:R3:W-:Y:S02]  /*0500*/  STG.E desc[UR4][R12.64], R0 ;  /* 0x000000000c007986 */ /* 0x0057e4000c101904 */
[----:B------:R-:W-:-:S07]  /*0510*/  LEPC R20, `(.L_x_0) ;  /* 0x000000001014794e */ /* 0x000fce0000000000 */
[----:B---3--:R-:W-:Y:S05]  /*0520*/  CALL.ABS.NOINC R14 ;  /* 0x000000000e007343 */ /* 0x008fea0003c00000 */
.L_x_0:
[----:B------:R-:W-:Y:S05]  /*0530*/  EXIT ;  /* 0x000000000000794d */ /* 0x000fea0003800000 */
.L_x_1:
[----:B------:R-:W-:-:S00]  /*0540*/  BRA `(.L_x_1) ;  /* 0xfffffffc00fc7947 */ /* 0x000fc0000383ffff */
[----:B------:R-:W-:-:S00]  /*0550*/  NOP ;  /* 0x0000000000007918 */ /* 0x000fc00000000000 */
        /* <DEDUP_REMOVED lines=10> */
.L_x_2:


//--------------------- .nv.global.init           --------------------------
	.section	.nv.global.init,"aw",@progbits
.nv.global.init:
	.type		$str,@object
	.size		$str,(.L_0 - $str)
$str:
        /*0000*/ 	.byte	0x20, 0x69, 0x66, 0x66, 0x74, 0x20, 0x3d, 0x20, 0x20, 0x25, 0x69, 0x20, 0x20, 0x69, 0x73, 0x75
        /*0010*/ 	.byte	0x62, 0x20, 0x3d, 0x20, 0x25, 0x69, 0x20, 0x20, 0x69, 0x63, 0x68, 0x61, 0x6e, 0x20, 0x3d, 0x20
        /*0020*/ 	.byte	0x25, 0x69, 0x20, 0x69, 0x62, 0x69, 0x6e, 0x20, 0x3d, 0x20, 0x25, 0x69, 0x20, 0x20, 0x20, 0x69
        /*0030*/ 	.byte	0x69, 0x6e, 0x70, 0x20, 0x3d, 0x20, 0x25, 0x69, 0x20, 0x20, 0x69, 0x6f, 0x75, 0x74, 0x20, 0x3d
        /*0040*/ 	.byte	0x20, 0x25, 0x69, 0x0a, 0x00
.L_0:


//--------------------- .nv.shared.reserved.0     --------------------------
	.section	.nv.shared.reserved.0,"aw",@nobits
	.weak		__nv_reservedSMEM_offset_0_alias
	.size		__nv_reservedSMEM_offset_0_alias, 0, 64
	.other		__nv_reservedSMEM_offset_0_alias,@"STO_CUDA_RESERVED_SHARED STV_DEFAULT"
__nv_reservedSMEM_offset_0_alias:
	.zero		0
	.zero		64


//--------------------- .nv.constant0._Z20transpose_unpadd_gpuPiS_iiiiii --------------------------
	.section	.nv.constant0._Z20transpose_unpadd_gpuPiS_iiiiii,"a",@progbits
	.sectionflags	@""
	.align	4
.nv.constant0._Z20transpose_unpadd_gpuPiS_iiiiii:
	.zero		936


//--------------------- SYMBOLS --------------------------

	.type		.nv.reservedSmem.offset0,@object
	.size		.nv.reservedSmem.offset0,0x4
	.type		vprintf,@function
